	.headerflags	@"EF_CUDA_TEXMODE_UNIFIED EF_CUDA_64BIT_ADDRESS EF_CUDA_ACCELERATORS EF_CUDA_SM90 EF_CUDA_VIRTUAL_SM(EF_CUDA_SM90)"
	.elftype	@"ET_EXEC"


//--------------------- .nv.info                  --------------------------
	.section	.nv.info,"",@"SHT_CUDA_INFO"
	.align	4


	//----- nvinfo : EIATTR_REGCOUNT
	.align		4
        /*0000*/ 	.byte	0x04, 0x2f
        /*0002*/ 	.short	(.L_1 - .L_0)
	.align		4
.L_0:
        /*0004*/ 	.word	index@(triton_poi_fused__unsafe_index_add_convolution_mul_sub_24)
        /*0008*/ 	.word	0x00000030


	//----- nvinfo : EIATTR_MIN_STACK_SIZE
	.align		4
.L_1:
        /*000c*/ 	.byte	0x04, 0x12
        /*000e*/ 	.short	(.L_3 - .L_2)
	.align		4
.L_2:
        /*0010*/ 	.word	index@(triton_poi_fused__unsafe_index_add_convolution_mul_sub_24)
        /*0014*/ 	.word	0x00000000


	//----- nvinfo : EIATTR_FRAME_SIZE
	.align		4
.L_3:
        /*0018*/ 	.byte	0x04, 0x11
        /*001a*/ 	.short	(.L_5 - .L_4)
	.align		4
.L_4:
        /*001c*/ 	.word	index@(triton_poi_fused__unsafe_index_add_convolution_mul_sub_24)
        /*0020*/ 	.word	0x00000000


	//----- nvinfo : EIATTR_MIN_STACK_SIZE
	.align		4
.L_5:
        /*0024*/ 	.byte	0x04, 0x12
        /*0026*/ 	.short	(.L_7 - .L_6)
	.align		4
.L_6:
        /*0028*/ 	.word	index@(triton_poi_fused__unsafe_index_add_convolution_mul_sub_24)
        /*002c*/ 	.word	0x00000000
.L_7:


//--------------------- .nv.info.triton_poi_fused__unsafe_index_add_convolution_mul_sub_24 --------------------------
	.section	.nv.info.triton_poi_fused__unsafe_index_add_convolution_mul_sub_24,"",@"SHT_CUDA_INFO"
	.sectionflags	@""
	.align	4


	//----- nvinfo : EIATTR_CUDA_API_VERSION
	.align		4
        /*0000*/ 	.byte	0x04, 0x37
        /*0002*/ 	.short	(.L_9 - .L_8)
.L_8:
        /*0004*/ 	.word	0x0000007c


	//----- nvinfo : EIATTR_KPARAM_INFO
	.align		4
.L_9:
        /*0008*/ 	.byte	0x04, 0x17
        /*000a*/ 	.short	(.L_11 - .L_10)
.L_10:
        /*000c*/ 	.word	0x00000000
        /*0010*/ 	.short	0x000a
        /*0012*/ 	.short	0x004c
        /*0014*/ 	.byte	0x00, 0xf0, 0x11, 0x00


	//----- nvinfo : EIATTR_KPARAM_INFO
	.align		4
.L_11:
        /*0018*/ 	.byte	0x04, 0x17
        /*001a*/ 	.short	(.L_13 - .L_12)
.L_12:
        /*001c*/ 	.word	0x00000000
        /*0020*/ 	.short	0x0009
        /*0022*/ 	.short	0x0048
        /*0024*/ 	.byte	0x00, 0xf0, 0x11, 0x00


	//----- nvinfo : EIATTR_KPARAM_INFO
	.align		4
.L_13:
        /*0028*/ 	.byte	0x04, 0x17
        /*002a*/ 	.short	(.L_15 - .L_14)
.L_14:
        /*002c*/ 	.word	0x00000000
        /*0030*/ 	.short	0x0008
        /*0032*/ 	.short	0x0040
        /*0034*/ 	.byte	0x00, 0xf4, 0x21, 0x00


	//----- nvinfo : EIATTR_KPARAM_INFO
	.align		4
.L_15:
        /*0038*/ 	.byte	0x04, 0x17
        /*003a*/ 	.short	(.L_17 - .L_16)
.L_16:
        /*003c*/ 	.word	0x00000000
        /*0040*/ 	.short	0x0007
        /*0042*/ 	.short	0x0038
        /*0044*/ 	.byte	0x00, 0xf4, 0x21, 0x00


	//----- nvinfo : EIATTR_KPARAM_INFO
	.align		4
.L_17:
        /*0048*/ 	.byte	0x04, 0x17
        /*004a*/ 	.short	(.L_19 - .L_18)
.L_18:
        /*004c*/ 	.word	0x00000000
        /*0050*/ 	.short	0x0006
        /*0052*/ 	.short	0x0030
        /*0054*/ 	.byte	0x00, 0xf4, 0x21, 0x00


	//----- nvinfo : EIATTR_KPARAM_INFO
	.align		4
.L_19:
        /*0058*/ 	.byte	0x04, 0x17
        /*005a*/ 	.short	(.L_21 - .L_20)
.L_20:
        /*005c*/ 	.word	0x00000000
        /*0060*/ 	.short	0x0005
        /*0062*/ 	.short	0x0028
        /*0064*/ 	.byte	0x00, 0xf4, 0x21, 0x00


	//----- nvinfo : EIATTR_KPARAM_INFO
	.align		4
.L_21:
        /*0068*/ 	.byte	0x04, 0x17
        /*006a*/ 	.short	(.L_23 - .L_22)
.L_22:
        /*006c*/ 	.word	0x00000000
        /*0070*/ 	.short	0x0004
        /*0072*/ 	.short	0x0020
        /*0074*/ 	.byte	0x00, 0xf4, 0x21, 0x00


	//----- nvinfo : EIATTR_KPARAM_INFO
	.align		4
.L_23:
        /*0078*/ 	.byte	0x04, 0x17
        /*007a*/ 	.short	(.L_25 - .L_24)
.L_24:
        /*007c*/ 	.word	0x00000000
        /*0080*/ 	.short	0x0003
        /*0082*/ 	.short	0x0018
        /*0084*/ 	.byte	0x00, 0xf4, 0x21, 0x00


	//----- nvinfo : EIATTR_KPARAM_INFO
	.align		4
.L_25:
        /*0088*/ 	.byte	0x04, 0x17
        /*008a*/ 	.short	(.L_27 - .L_26)
.L_26:
        /*008c*/ 	.word	0x00000000
        /*0090*/ 	.short	0x0002
        /*0092*/ 	.short	0x0010
        /*0094*/ 	.byte	0x00, 0xf4, 0x21, 0x00


	//----- nvinfo : EIATTR_KPARAM_INFO
	.align		4
.L_27:
        /*0098*/ 	.byte	0x04, 0x17
        /*009a*/ 	.short	(.L_29 - .L_28)
.L_28:
        /*009c*/ 	.word	0x00000000
        /*00a0*/ 	.short	0x0001
        /*00a2*/ 	.short	0x0008
        /*00a4*/ 	.byte	0x00, 0xf4, 0x21, 0x00


	//----- nvinfo : EIATTR_KPARAM_INFO
	.align		4
.L_29:
        /*00a8*/ 	.byte	0x04, 0x17
        /*00aa*/ 	.short	(.L_31 - .L_30)
.L_30:
        /*00ac*/ 	.word	0x00000000
        /*00b0*/ 	.short	0x0000
        /*00b2*/ 	.short	0x0000
        /*00b4*/ 	.byte	0x00, 0xf4, 0x21, 0x00


	//----- nvinfo : EIATTR_SPARSE_MMA_MASK
	.align		4
.L_31:
        /*00b8*/ 	.byte	0x03, 0x50
        /*00ba*/ 	.short	0x0000


	//----- nvinfo : EIATTR_MAXREG_COUNT
	.align		4
        /*00bc*/ 	.byte	0x03, 0x1b
        /*00be*/ 	.short	0x00ff


	//----- nvinfo : EIATTR_EXIT_INSTR_OFFSETS
	.align		4
        /*00c0*/ 	.byte	0x04, 0x1c
        /*00c2*/ 	.short	(.L_33 - .L_32)


	//   ....[0]....
.L_32:
        /*00c4*/ 	.word	0x00001580


	//   ....[1]....
        /*00c8*/ 	.word	0x000015b0


	//----- nvinfo : EIATTR_REQNTID
	.align		4
.L_33:
        /*00cc*/ 	.byte	0x04, 0x10
        /*00ce*/ 	.short	(.L_35 - .L_34)
.L_34:
        /*00d0*/ 	.word	0x00000080
        /*00d4*/ 	.word	0x00000001
        /*00d8*/ 	.word	0x00000001


	//----- nvinfo : EIATTR_CBANK_PARAM_SIZE
	.align		4
.L_35:
        /*00dc*/ 	.byte	0x03, 0x19
        /*00de*/ 	.short	0x0050


	//----- nvinfo : EIATTR_PARAM_CBANK
	.align		4
        /*00e0*/ 	.byte	0x04, 0x0a
        /*00e2*/ 	.short	(.L_37 - .L_36)
	.align		4
.L_36:
        /*00e4*/ 	.word	index@(.nv.constant0.triton_poi_fused__unsafe_index_add_convolution_mul_sub_24)
        /*00e8*/ 	.short	0x0210
        /*00ea*/ 	.short	0x0050


	//----- nvinfo : EIATTR_SW_WAR
	.align		4
.L_37:
        /*00ec*/ 	.byte	0x04, 0x36
        /*00ee*/ 	.short	(.L_39 - .L_38)
.L_38:
        /*00f0*/ 	.word	0x00000008
.L_39:


//--------------------- .nv.callgraph             --------------------------
	.section	.nv.callgraph,"",@"SHT_CUDA_CALLGRAPH"
	.align	4
	.sectionentsize	8
	.align		4
        /*0000*/ 	.word	0x00000000
	.align		4
        /*0004*/ 	.word	0xffffffff
	.align		4
        /*0008*/ 	.word	0x00000000
	.align		4
        /*000c*/ 	.word	0xfffffffe
	.align		4
        /*0010*/ 	.word	0x00000000
	.align		4
        /*0014*/ 	.word	0xfffffffd
	.align		4
        /*0018*/ 	.word	0x00000000
	.align		4
        /*001c*/ 	.word	0xfffffffc


//--------------------- .text.triton_poi_fused__unsafe_index_add_convolution_mul_sub_24 --------------------------
	.section	.text.triton_poi_fused__unsafe_index_add_convolution_mul_sub_24,"ax",@progbits
	.sectionflags	@"SHF_BARRIERS=1"
	.align	128
        .global         triton_poi_fused__unsafe_index_add_convolution_mul_sub_24
        .type           triton_poi_fused__unsafe_index_add_convolution_mul_sub_24,@function
        .size           triton_poi_fused__unsafe_index_add_convolution_mul_sub_24,(.L_x_1 - triton_poi_fused__unsafe_index_add_convolution_mul_sub_24)
        .other          triton_poi_fused__unsafe_index_add_convolution_mul_sub_24,@"STO_CUDA_ENTRY STV_DEFAULT"
triton_poi_fused__unsafe_index_add_convolution_mul_sub_24:
.text.triton_poi_fused__unsafe_index_add_convolution_mul_sub_24:
[----:B------:R-:W0:Y:S01]  /*0000*/  LDC R1, c[0x0][0x28] ;  /* 0x00000a00ff017b82 */ /* 0x000e220000000800 */
[----:B------:R-:W1:Y:S07]  /*0010*/  S2R R41, SR_CTAID.X ;  /* 0x0000000000297919 */ /* 0x000e6e0000002500 */
[----:B------:R-:W2:Y:S01]  /*0020*/  LDC.64 R12, c[0x0][0x220] ;  /* 0x00008800ff0c7b82 */ /* 0x000ea20000000a00 */
[----:B------:R-:W-:Y:S01]  /*0030*/  CS2R R20, SRZ ;  /* 0x0000000000147805 */ /* 0x000fe2000001ff00 */
[----:B------:R-:W-:Y:S01]  /*0040*/  ULDC.64 UR6, c[0x0][0x208] ;  /* 0x0000820000067ab9 */ /* 0x000fe20000000a00 */
[----:B------:R-:W3:Y:S05]  /*0050*/  S2R R8, SR_TID.X ;  /* 0x0000000000087919 */ /* 0x000eea0000002100 */
[----:B------:R-:W4:Y:S08]  /*0060*/  LDC.64 R14, c[0x0][0x230] ;  /* 0x00008c00ff0e7b82 */ /* 0x000f300000000a00 */
[----:B------:R-:W5:Y:S01]  /*0070*/  LDC.64 R10, c[0x0][0x218] ;  /* 0x00008600ff0a7b82 */ /* 0x000f620000000a00 */
[----:B------:R-:W-:-:S07]  /*0080*/  CS2R R4, SRZ ;  /* 0x0000000000047805 */ /* 0x000fce000001ff00 */
[----:B------:R-:W5:Y:S01]  /*0090*/  LDC.64 R16, c[0x0][0x240] ;  /* 0x00009000ff107b82 */ /* 0x000f620000000a00 */
[----:B------:R-:W-:Y:S01]  /*00a0*/  CS2R R22, SRZ ;  /* 0x0000000000167805 */ /* 0x000fe2000001ff00 */
[----:B------:R-:W4:Y:S01]  /*00b0*/  S2R R42, SR_CTAID.Y ;  /* 0x00000000002a7919 */ /* 0x000f220000002600 */
[----:B------:R-:W-:Y:S01]  /*00c0*/  ULDC.64 UR4, c[0x0][0x228] ;  /* 0x00008a0000047ab9 */ /* 0x000fe20000000a00 */
[----:B-1----:R-:W-:-:S04]  /*00d0*/  IMAD.SHL.U32 R41, R41, 0x10, RZ ;  /* 0x0000001029297824 */ /* 0x002fc800078e00ff */
[----:B------:R-:W1:Y:S01]  /*00e0*/  LDC.64 R18, c[0x0][0x238] ;  /* 0x00008e00ff127b82 */ /* 0x000e620000000a00 */
[----:B---3--:R-:W-:-:S04]  /*00f0*/  LOP3.LUT R0, R41, 0xf, R8, 0xf8, !PT ;  /* 0x0000000f29007812 */ /* 0x008fc800078ef808 */
[----:B------:R-:W-:Y:S02]  /*0100*/  SHF.R.S32.HI R3, RZ, 0x1f, R0 ;  /* 0x0000001fff037819 */ /* 0x000fe40000011400 */
[----:B------:R-:W-:Y:S02]  /*0110*/  ISETP.GE.AND P0, PT, R0, 0x10, PT ;  /* 0x000000100000780c */ /* 0x000fe40003f06270 */
[----:B------:R-:W-:-:S04]  /*0120*/  LEA.HI R7, R3, R0, RZ, 0x2 ;  /* 0x0000000003077211 */ /* 0x000fc800078f10ff */
[----:B------:R-:W-:Y:S02]  /*0130*/  LOP3.LUT R3, R7, 0xfffffffc, RZ, 0xc0, !PT ;  /* 0xfffffffc07037812 */ /* 0x000fe400078ec0ff */
[----:B------:R-:W-:-:S03]  /*0140*/  SHF.R.S32.HI R7, RZ, 0x2, R7 ;  /* 0x00000002ff077819 */ /* 0x000fc60000011407 */
[----:B------:R-:W-:Y:S01]  /*0150*/  IMAD.IADD R9, R0, 0x1, -R3 ;  /* 0x0000000100097824 */ /* 0x000fe200078e0a03 */
[----:B------:R-:W-:-:S03]  /*0160*/  CS2R R2, SRZ ;  /* 0x0000000000027805 */ /* 0x000fc6000001ff00 */
[----:B--2---:R-:W-:-:S04]  /*0170*/  IMAD.WIDE R12, R9, 0x8, R12 ;  /* 0x00000008090c7825 */ /* 0x004fc800078e020c */
[----:B----4-:R-:W-:Y:S01]  /*0180*/  IMAD.WIDE R14, R9, 0x8, R14 ;  /* 0x00000008090e7825 */ /* 0x010fe200078e020e */
[----:B------:R1:W2:Y:S03]  /*0190*/  @!P0 LDG.E.EL.64 R2, desc[UR6][R12.64] ;  /* 0x000000060c028981 */ /* 0x0002a6000c2e1b00 */
[C---:B-----5:R-:W-:Y:S01]  /*01a0*/  IMAD.WIDE R10, R7.reuse, 0x8, R10 ;  /* 0x00000008070a7825 */ /* 0x060fe200078e020a */
[----:B------:R-:W3:Y:S04]  /*01b0*/  @!P0 LDG.E.EL.64 R20, desc[UR6][R14.64] ;  /* 0x000000060e148981 */ /* 0x000ee8000c2e1b00 */
[----:B------:R-:W4:Y:S01]  /*01c0*/  @!P0 LDG.E.EL.64 R4, desc[UR6][R10.64] ;  /* 0x000000060a048981 */ /* 0x000f22000c2e1b00 */
[----:B0-----:R-:W-:-:S05]  /*01d0*/  IMAD.WIDE R16, R7, 0x8, R16 ;  /* 0x0000000807107825 */ /* 0x001fca00078e0210 */
[----:B------:R0:W5:Y:S01]  /*01e0*/  @!P0 LDG.E.EL.64 R22, desc[UR6][R16.64] ;  /* 0x0000000610168981 */ /* 0x000162000c2e1b00 */
[----:B-1----:R-:W-:Y:S01]  /*01f0*/  IMAD.WIDE R12, R9, 0x4, R18 ;  /* 0x00000004090c7825 */ /* 0x002fe200078e0212 */
[----:B------:R-:W-:-:S03]  /*0200*/  SHF.R.U32.HI R40, RZ, 0x4, R8 ;  /* 0x00000004ff287819 */ /* 0x000fc60000011608 */
[----:B------:R-:W-:Y:S01]  /*0210*/  IMAD.SHL.U32 R38, R42, 0x40, RZ ;  /* 0x000000402a267824 */ /* 0x000fe200078e00ff */
[----:B------:R-:W-:-:S04]  /*0220*/  SGXT.U32 R40, R40, 0x3 ;  /* 0x000000032828781a */ /* 0x000fc80000000000 */
[----:B------:R-:W-:-:S05]  /*0230*/  LOP3.LUT R43, R38, R40, RZ, 0xfc, !PT ;  /* 0x00000028262b7212 */ /* 0x000fca00078efcff */
[----:B------:R-:W-:Y:S01]  /*0240*/  IMAD.SHL.U32 R43, R43, 0x4, RZ ;  /* 0x000000042b2b7824 */ /* 0x000fe200078e00ff */
[----:B------:R-:W-:-:S04]  /*0250*/  LOP3.LUT R24, R38, 0x8, R40, 0xfe, !PT ;  /* 0x0000000826187812 */ /* 0x000fc800078efe28 */
[C---:B------:R-:W-:Y:S02]  /*0260*/  LOP3.LUT R27, R43.reuse, 0x80, RZ, 0xfc, !PT ;  /* 0x000000802b1b7812 */ /* 0x040fe400078efcff */
[C---:B------:R-:W-:Y:S01]  /*0270*/  LOP3.LUT R25, R43.reuse, 0x40, RZ, 0xfc, !PT ;  /* 0x000000402b197812 */ /* 0x040fe200078efcff */
[----:B------:R-:W-:Y:S01]  /*0280*/  IMAD.SHL.U32 R24, R24, 0x4, RZ ;  /* 0x0000000418187824 */ /* 0x000fe200078e00ff */
[C---:B------:R-:W-:Y:S02]  /*0290*/  LOP3.LUT R26, R43.reuse, 0x60, RZ, 0xfc, !PT ;  /* 0x000000602b1a7812 */ /* 0x040fe400078efcff */
[----:B------:R-:W-:Y:S01]  /*02a0*/  CS2R R32, SRZ ;  /* 0x0000000000207805 */ /* 0x000fe2000001ff00 */
[----:B------:R-:W-:Y:S01]  /*02b0*/  IMAD.MOV.U32 R31, RZ, RZ, RZ ;  /* 0x000000ffff1f7224 */ /* 0x000fe200078e00ff */
[----:B------:R-:W-:Y:S02]  /*02c0*/  CS2R R34, SRZ ;  /* 0x0000000000227805 */ /* 0x000fe4000001ff00 */
[----:B------:R-:W-:-:S02]  /*02d0*/  LOP3.LUT R28, R43, 0xa0, RZ, 0xfc, !PT ;  /* 0x000000a02b1c7812 */ /* 0x000fc400078efcff */
[C---:B------:R-:W-:Y:S02]  /*02e0*/  LOP3.LUT R29, R43.reuse, 0xc0, RZ, 0xfc, !PT ;  /* 0x000000c02b1d7812 */ /* 0x040fe400078efcff */
[----:B------:R-:W-:Y:S01]  /*02f0*/  LOP3.LUT R30, R43, 0xe0, RZ, 0xfc, !PT ;  /* 0x000000e02b1e7812 */ /* 0x000fe200078efcff */
[----:B------:R-:W-:Y:S01]  /*0300*/  IMAD.MOV.U32 R39, RZ, RZ, RZ ;  /* 0x000000ffff277224 */ /* 0x000fe200078e00ff */
[----:B--2---:R-:W-:Y:S02]  /*0310*/  SHF.R.U32.HI R6, RZ, 0x1c, R3 ;  /* 0x0000001cff067819 */ /* 0x004fe40000011603 */
[----:B---3--:R-:W-:Y:S02]  /*0320*/  SHF.R.U32.HI R0, RZ, 0x1c, R21 ;  /* 0x0000001cff007819 */ /* 0x008fe40000011615 */
[----:B------:R-:W-:Y:S02]  /*0330*/  LOP3.LUT R9, R6, 0x8, RZ, 0xc0, !PT ;  /* 0x0000000806097812 */ /* 0x000fe400078ec0ff */
[----:B----4-:R-:W-:-:S02]  /*0340*/  SHF.R.U32.HI R19, RZ, 0x1e, R5 ;  /* 0x0000001eff137819 */ /* 0x010fc40000011605 */
[----:B------:R-:W-:Y:S01]  /*0350*/  LOP3.LUT R11, R0, 0x8, RZ, 0xc0, !PT ;  /* 0x00000008000b7812 */ /* 0x000fe200078ec0ff */
[----:B------:R-:W-:Y:S01]  /*0360*/  HFMA2.MMA R0, -RZ, RZ, 0, 0 ;  /* 0x00000000ff007435 */ /* 0x000fe200000001ff */
[----:B------:R-:W-:Y:S02]  /*0370*/  IADD3 R9, P1, R9, UR4, RZ ;  /* 0x0000000409097c10 */ /* 0x000fe4000ff3e0ff */
[----:B------:R-:W-:Y:S02]  /*0380*/  LOP3.LUT R19, R19, 0x2, RZ, 0xc0, !PT ;  /* 0x0000000213137812 */ /* 0x000fe400078ec0ff */
[----:B------:R-:W-:Y:S01]  /*0390*/  IADD3 R11, P2, R11, UR4, RZ ;  /* 0x000000040b0b7c10 */ /* 0x000fe2000ff5e0ff */
[----:B0-----:R-:W-:Y:S01]  /*03a0*/  IMAD.X R17, RZ, RZ, UR5, P1 ;  /* 0x00000005ff117e24 */ /* 0x001fe200088e06ff */
[----:B------:R-:W-:Y:S02]  /*03b0*/  IADD3 R4, P1, R4, R19, RZ ;  /* 0x0000001304047210 */ /* 0x000fe40007f3e0ff */
[----:B------:R-:W-:Y:S01]  /*03c0*/  LEA R10, P3, R20, R11, 0x2 ;  /* 0x0000000b140a7211 */ /* 0x000fe200078610ff */
[----:B------:R-:W-:Y:S01]  /*03d0*/  IMAD.X R15, RZ, RZ, UR5, P2 ;  /* 0x00000005ff0f7e24 */ /* 0x000fe200090e06ff */
[----:B------:R-:W-:Y:S01]  /*03e0*/  LEA R9, P2, R2, R9, 0x2 ;  /* 0x0000000902097211 */ /* 0x000fe200078410ff */
[----:B------:R0:W2:Y:S01]  /*03f0*/  @!P0 LDG.E.EL R0, desc[UR6][R12.64] ;  /* 0x000000060c008981 */ /* 0x0000a2000c2e1900 */
[----:B------:R-:W-:-:S02]  /*0400*/  IADD3.X R5, RZ, R5, RZ, P1, !PT ;  /* 0x00000005ff057210 */ /* 0x000fc40000ffe4ff */
[----:B------:R-:W-:Y:S02]  /*0410*/  SHF.L.U32 R14, R4, 0x3, RZ ;  /* 0x00000003040e7819 */ /* 0x000fe400000006ff */
[----:B------:R-:W-:Y:S02]  /*0420*/  LEA.HI.X R6, R2, R17, R3, 0x2, P2 ;  /* 0x0000001102067211 */ /* 0x000fe400010f1403 */
[----:B------:R-:W-:Y:S02]  /*0430*/  SHF.L.U64.HI R11, R4, 0x3, R5 ;  /* 0x00000003040b7819 */ /* 0x000fe40000010205 */
[----:B------:R-:W-:Y:S02]  /*0440*/  IADD3 R16, P1, R14, R9, RZ ;  /* 0x000000090e107210 */ /* 0x000fe40007f3e0ff */
[----:B------:R-:W-:Y:S01]  /*0450*/  LEA.HI.X R20, R20, R15, R21, 0x2, P3 ;  /* 0x0000000f14147211 */ /* 0x000fe200018f1415 */
[----:B------:R-:W-:Y:S01]  /*0460*/  IMAD.MOV.U32 R15, RZ, RZ, RZ ;  /* 0x000000ffff0f7224 */ /* 0x000fe200078e00ff */
[----:B------:R-:W-:-:S03]  /*0470*/  IADD3.X R17, R11, R6, RZ, P1, !PT ;  /* 0x000000060b117210 */ /* 0x000fc60000ffe4ff */
[----:B------:R-:W-:-:S04]  /*0480*/  IMAD.WIDE R2, R27, 0x4, R16 ;  /* 0x000000041b027825 */ /* 0x000fc800078e0210 */
[--C-:B0-----:R-:W-:Y:S01]  /*0490*/  IMAD.WIDE R12, R25, 0x4, R16.reuse ;  /* 0x00000004190c7825 */ /* 0x101fe200078e0210 */
[----:B------:R0:W3:Y:S03]  /*04a0*/  @!P0 LDG.E.EL R15, desc[UR6][R2.64] ;  /* 0x00000006020f8981 */ /* 0x0000e6000c2e1900 */
[--C-:B------:R-:W-:Y:S01]  /*04b0*/  IMAD.WIDE R36, R43, 0x4, R16.reuse ;  /* 0x000000042b247825 */ /* 0x100fe200078e0210 */
[----:B------:R1:W4:Y:S03]  /*04c0*/  @!P0 LDG.E.EL R33, desc[UR6][R12.64] ;  /* 0x000000060c218981 */ /* 0x000326000c2e1900 */
[----:B------:R-:W-:Y:S01]  /*04d0*/  IMAD.WIDE R18, R24, 0x4, R16 ;  /* 0x0000000418127825 */ /* 0x000fe200078e0210 */
[----:B------:R5:W2:Y:S01]  /*04e0*/  @!P0 LDG.E.EL R31, desc[UR6][R36.64] ;  /* 0x00000006241f8981 */ /* 0x000aa2000c2e1900 */
[----:B0-----:R-:W-:-:S02]  /*04f0*/  IADD3 R2, P1, R10, R14, RZ ;  /* 0x0000000e0a027210 */ /* 0x001fc40007f3e0ff */
[--C-:B------:R-:W-:Y:S01]  /*0500*/  IMAD.WIDE R4, R26, 0x4, R16.reuse ;  /* 0x000000041a047825 */ /* 0x100fe200078e0210 */
[----:B------:R0:W2:Y:S01]  /*0510*/  @!P0 LDG.E.EL R32, desc[UR6][R18.64] ;  /* 0x0000000612208981 */ /* 0x0000a2000c2e1900 */
[----:B------:R-:W-:Y:S02]  /*0520*/  IADD3.X R3, R20, R11, RZ, P1, !PT ;  /* 0x0000000b14037210 */ /* 0x000fe40000ffe4ff */
[----:B-1----:R-:W-:Y:S01]  /*0530*/  CS2R R12, SRZ ;  /* 0x00000000000c7805 */ /* 0x002fe2000001ff00 */
[----:B------:R1:W2:Y:S01]  /*0540*/  @!P0 LDG.E.EL R34, desc[UR6][R4.64] ;  /* 0x0000000604228981 */ /* 0x0002a2000c2e1900 */
[----:B------:R-:W-:Y:S02]  /*0550*/  IMAD.MOV.U32 R14, RZ, RZ, RZ ;  /* 0x000000ffff0e7224 */ /* 0x000fe400078e00ff */
[----:B-----5:R-:W-:-:S04]  /*0560*/  IMAD.WIDE R36, R28, 0x4, R16 ;  /* 0x000000041c247825 */ /* 0x020fc800078e0210 */
[--C-:B0-----:R-:W-:Y:S01]  /*0570*/  IMAD.WIDE R18, R29, 0x4, R16.reuse ;  /* 0x000000041d127825 */ /* 0x101fe200078e0210 */
[----:B------:R0:W5:Y:S03]  /*0580*/  @!P0 LDG.E.EL R13, desc[UR6][R36.64] ;  /* 0x00000006240d8981 */ /* 0x000166000c2e1900 */
[----:B------:R-:W-:Y:S01]  /*0590*/  IMAD.WIDE R16, R30, 0x4, R16 ;  /* 0x000000041e107825 */ /* 0x000fe200078e0210 */
[----:B------:R0:W2:Y:S03]  /*05a0*/  @!P0 LDG.E.EL R14, desc[UR6][R18.64] ;  /* 0x00000006120e8981 */ /* 0x0000a6000c2e1900 */
[----:B-1----:R-:W-:Y:S01]  /*05b0*/  IMAD.WIDE R4, R43, 0x4, R2 ;  /* 0x000000042b047825 */ /* 0x002fe200078e0202 */
[----:B------:R1:W2:Y:S01]  /*05c0*/  @!P0 LDG.E.EL R12, desc[UR6][R16.64] ;  /* 0x00000006100c8981 */ /* 0x0002a2000c2e1900 */
[----:B0-----:R-:W-:-:S03]  /*05d0*/  CS2R R36, SRZ ;  /* 0x0000000000247805 */ /* 0x001fc6000001ff00 */
[----:B------:R0:W2:Y:S01]  /*05e0*/  @!P0 LDG.E.EL R39, desc[UR6][R4.64] ;  /* 0x0000000604278981 */ /* 0x0000a2000c2e1900 */
[----:B------:R-:W-:-:S04]  /*05f0*/  IMAD.WIDE R18, R24, 0x4, R2 ;  /* 0x0000000418127825 */ /* 0x000fc800078e0202 */
[--C-:B-1----:R-:W-:Y:S01]  /*0600*/  IMAD.WIDE R16, R25, 0x4, R2.reuse ;  /* 0x0000000419107825 */ /* 0x102fe200078e0202 */
[----:B------:R1:W2:Y:S03]  /*0610*/  @!P0 LDG.E.EL R35, desc[UR6][R18.64] ;  /* 0x0000000612238981 */ /* 0x0002a6000c2e1900 */
[--C-:B0-----:R-:W-:Y:S01]  /*0620*/  IMAD.WIDE R4, R26, 0x4, R2.reuse ;  /* 0x000000041a047825 */ /* 0x101fe200078e0202 */
[----:B------:R0:W4:Y:S04]  /*0630*/  @!P0 LDG.E.EL R36, desc[UR6][R16.64] ;  /* 0x0000000610248981 */ /* 0x000128000c2e1900 */
[----:B------:R0:W2:Y:S01]  /*0640*/  @!P0 LDG.E.EL R37, desc[UR6][R4.64] ;  /* 0x0000000604258981 */ /* 0x0000a2000c2e1900 */
[----:B-1----:R-:W-:Y:S01]  /*0650*/  IMAD.WIDE R18, R27, 0x4, R2 ;  /* 0x000000041b127825 */ /* 0x002fe200078e0202 */
[----:B0-----:R-:W-:-:S03]  /*0660*/  CS2R R16, SRZ ;  /* 0x0000000000107805 */ /* 0x001fc6000001ff00 */
[----:B------:R-:W-:-:S03]  /*0670*/  IMAD.WIDE R4, R28, 0x4, R2 ;  /* 0x000000041c047825 */ /* 0x000fc600078e0202 */
[----:B------:R0:W3:Y:S04]  /*0680*/  @!P0 LDG.E.EL R16, desc[UR6][R18.64] ;  /* 0x0000000612108981 */ /* 0x0000e8000c2e1900 */
[----:B------:R1:W5:Y:S01]  /*0690*/  @!P0 LDG.E.EL R17, desc[UR6][R4.64] ;  /* 0x0000000604118981 */ /* 0x000362000c2e1900 */
[----:B0-----:R-:W-:Y:S01]  /*06a0*/  CS2R R18, SRZ ;  /* 0x0000000000127805 */ /* 0x001fe2000001ff00 */
[----:B-1----:R-:W-:-:S04]  /*06b0*/  IMAD.WIDE R4, R29, 0x4, R2 ;  /* 0x000000041d047825 */ /* 0x002fc800078e0202 */
[----:B------:R-:W-:Y:S01]  /*06c0*/  IMAD.WIDE R2, R30, 0x4, R2 ;  /* 0x000000041e027825 */ /* 0x000fe200078e0202 */
[----:B------:R0:W2:Y:S04]  /*06d0*/  @!P0 LDG.E.EL R18, desc[UR6][R4.64] ;  /* 0x0000000604128981 */ /* 0x0000a8000c2e1900 */
[----:B------:R1:W2:Y:S01]  /*06e0*/  @!P0 LDG.E.EL R19, desc[UR6][R2.64] ;  /* 0x0000000602138981 */ /* 0x0002a2000c2e1900 */
[----:B------:R-:W-:Y:S01]  /*06f0*/  SHF.R.U32.HI R11, RZ, 0x1e, R23 ;  /* 0x0000001eff0b7819 */ /* 0x000fe20000011617 */
[----:B0-----:R-:W0:Y:S03]  /*0700*/  LDC.64 R4, c[0x0][0x248] ;  /* 0x00009200ff047b82 */ /* 0x001e260000000a00 */
[----:B------:R-:W-:-:S04]  /*0710*/  LOP3.LUT R11, R11, 0x2, RZ, 0xc0, !PT ;  /* 0x000000020b0b7812 */ /* 0x000fc800078ec0ff */
[----:B------:R-:W-:-:S05]  /*0720*/  IADD3 R11, P1, R22, R11, RZ ;  /* 0x0000000b160b7210 */ /* 0x000fca0007f3e0ff */
[----:B------:R-:W-:-:S05]  /*0730*/  IMAD.X R22, RZ, RZ, R23, P1 ;  /* 0x000000ffff167224 */ /* 0x000fca00008e0617 */
[C---:B------:R-:W-:Y:S02]  /*0740*/  SHF.L.U64.HI R21, R11.reuse, 0x3, R22 ;  /* 0x000000030b157819 */ /* 0x040fe40000010216 */
[----:B------:R-:W-:Y:S02]  /*0750*/  SHF.L.U32 R11, R11, 0x3, RZ ;  /* 0x000000030b0b7819 */ /* 0x000fe400000006ff */
[----:B-1----:R-:W-:Y:S02]  /*0760*/  CS2R R2, SRZ ;  /* 0x0000000000027805 */ /* 0x002fe4000001ff00 */
[----:B------:R-:W-:Y:S01]  /*0770*/  IADD3 R22, P1, R11, R9, RZ ;  /* 0x000000090b167210 */ /* 0x000fe20007f3e0ff */
[----:B0-----:R-:W-:-:S04]  /*0780*/  IMAD.WIDE R4, R7, 0x4, R4 ;  /* 0x0000000407047825 */ /* 0x001fc800078e0204 */
[----:B------:R-:W-:Y:S01]  /*0790*/  IMAD.X R23, R21, 0x1, R6, P1 ;  /* 0x0000000115177824 */ /* 0x000fe200008e0606 */
[----:B------:R0:W5:Y:S01]  /*07a0*/  @!P0 LDG.E.EL R2, desc[UR6][R4.64] ;  /* 0x0000000604028981 */ /* 0x000162000c2e1900 */
[----:B------:R-:W-:-:S04]  /*07b0*/  IMAD.WIDE R6, R24, 0x4, R22 ;  /* 0x0000000418067825 */ /* 0x000fc800078e0216 */
[----:B0-----:R-:W-:-:S05]  /*07c0*/  IMAD.WIDE R4, R43, 0x4, R22 ;  /* 0x000000042b047825 */ /* 0x001fca00078e0216 */
[----:B------:R0:W5:Y:S01]  /*07d0*/  @!P0 LDG.E.EL R3, desc[UR6][R4.64] ;  /* 0x0000000604038981 */ /* 0x000162000c2e1900 */
[----:B------:R-:W-:Y:S02]  /*07e0*/  SHF.L.U32 R9, R8, 0x2, RZ ;  /* 0x0000000208097819 */ /* 0x000fe400000006ff */
[----:B0-----:R-:W-:-:S06]  /*07f0*/  CS2R R4, SRZ ;  /* 0x0000000000047805 */ /* 0x001fcc000001ff00 */
[----:B------:R0:W5:Y:S01]  /*0800*/  @!P0 LDG.E.EL R4, desc[UR6][R6.64] ;  /* 0x0000000606048981 */ /* 0x000162000c2e1900 */
[----:B------:R-:W-:Y:S01]  /*0810*/  LOP3.LUT R38, R38, 0x3c, R9, 0xf8, !PT ;  /* 0x0000003c26267812 */ /* 0x000fe200078ef809 */
[----:B------:R-:W-:-:S04]  /*0820*/  IMAD.WIDE R8, R26, 0x4, R22 ;  /* 0x000000041a087825 */ /* 0x000fc800078e0216 */
[----:B0-----:R-:W-:-:S05]  /*0830*/  IMAD.WIDE R6, R25, 0x4, R22 ;  /* 0x0000000419067825 */ /* 0x001fca00078e0216 */
[----:B------:R0:W5:Y:S02]  /*0840*/  @!P0 LDG.E.EL R5, desc[UR6][R6.64] ;  /* 0x0000000606058981 */ /* 0x000164000c2e1900 */
[----:B0-----:R-:W-:-:S06]  /*0850*/  CS2R R6, SRZ ;  /* 0x0000000000067805 */ /* 0x001fcc000001ff00 */
[----:B------:R0:W5:Y:S02]  /*0860*/  @!P0 LDG.E.EL R6, desc[UR6][R8.64] ;  /* 0x0000000608068981 */ /* 0x000164000c2e1900 */
[----:B0-----:R-:W-:Y:S01]  /*0870*/  IADD3 R8, P1, R11, R10, RZ ;  /* 0x0000000a0b087210 */ /* 0x001fe20007f3e0ff */
[----:B------:R-:W-:-:S04]  /*0880*/  IMAD.WIDE R10, R27, 0x4, R22 ;  /* 0x000000041b0a7825 */ /* 0x000fc800078e0216 */
[----:B------:R-:W-:Y:S01]  /*0890*/  IMAD.X R9, R21, 0x1, R20, P1 ;  /* 0x0000000115097824 */ /* 0x000fe200008e0614 */
[----:B------:R0:W5:Y:S01]  /*08a0*/  @!P0 LDG.E.EL R7, desc[UR6][R10.64] ;  /* 0x000000060a078981 */ /* 0x000162000c2e1900 */
[----:B------:R-:W-:Y:S01]  /*08b0*/  CS2R R20, SRZ ;  /* 0x0000000000147805 */ /* 0x000fe2000001ff00 */
[----:B0-----:R-:W-:-:S05]  /*08c0*/  IMAD.WIDE R10, R28, 0x4, R22 ;  /* 0x000000041c0a7825 */ /* 0x001fca00078e0216 */
[----:B------:R0:W5:Y:S02]  /*08d0*/  @!P0 LDG.E.EL R20, desc[UR6][R10.64] ;  /* 0x000000060a148981 */ /* 0x000164000c2e1900 */
[----:B0-----:R-:W-:-:S05]  /*08e0*/  IMAD.WIDE R10, R29, 0x4, R22 ;  /* 0x000000041d0a7825 */ /* 0x001fca00078e0216 */
[----:B------:R0:W5:Y:S02]  /*08f0*/  @!P0 LDG.E.EL R21, desc[UR6][R10.64] ;  /* 0x000000060a158981 */ /* 0x000164000c2e1900 */
[----:B0-----:R-:W-:Y:S01]  /*0900*/  IMAD.WIDE R10, R30, 0x4, R22 ;  /* 0x000000041e0a7825 */ /* 0x001fe200078e0216 */
[----:B------:R-:W-:-:S06]  /*0910*/  CS2R R22, SRZ ;  /* 0x0000000000167805 */ /* 0x000fcc000001ff00 */
[----:B------:R0:W5:Y:S02]  /*0920*/  @!P0 LDG.E.EL R22, desc[UR6][R10.64] ;  /* 0x000000060a168981 */ /* 0x000164000c2e1900 */
[----:B0-----:R-:W-:Y:S01]  /*0930*/  IMAD.WIDE R10, R24, 0x4, R8 ;  /* 0x00000004180a7825 */ /* 0x001fe200078e0208 */
[----:B------:R-:W-:-:S04]  /*0940*/  MOV R24, RZ ;  /* 0x000000ff00187202 */ /* 0x000fc80000000f00 */
[----:B------:R0:W5:Y:S02]  /*0950*/  @!P0 LDG.E.EL R23, desc[UR6][R10.64] ;  /* 0x000000060a178981 */ /* 0x000164000c2e1900 */
[----:B0-----:R-:W-:-:S04]  /*0960*/  IMAD.WIDE R10, R25, 0x4, R8 ;  /* 0x00000004190a7825 */ /* 0x001fc800078e0208 */
[----:B------:R-:W-:Y:S01]  /*0970*/  IMAD.MOV.U32 R25, RZ, RZ, RZ ;  /* 0x000000ffff197224 */ /* 0x000fe200078e00ff */
[----:B------:R0:W5:Y:S02]  /*0980*/  @!P0 LDG.E.EL R24, desc[UR6][R10.64] ;  /* 0x000000060a188981 */ /* 0x000164000c2e1900 */
[----:B0-----:R-:W-:Y:S01]  /*0990*/  IMAD.WIDE R10, R26, 0x4, R8 ;  /* 0x000000041a0a7825 */ /* 0x001fe200078e0208 */
[----:B------:R-:W-:-:S04]  /*09a0*/  HFMA2.MMA R26, -RZ, RZ, 0, 0 ;  /* 0x00000000ff1a7435 */ /* 0x000fc800000001ff */
[----:B------:R0:W5:Y:S02]  /*09b0*/  @!P0 LDG.E.EL R25, desc[UR6][R10.64] ;  /* 0x000000060a198981 */ /* 0x000164000c2e1900 */
[----:B0-----:R-:W-:-:S04]  /*09c0*/  IMAD.WIDE R10, R27, 0x4, R8 ;  /* 0x000000041b0a7825 */ /* 0x001fc800078e0208 */
[----:B------:R-:W-:Y:S01]  /*09d0*/  IMAD.MOV.U32 R27, RZ, RZ, RZ ;  /* 0x000000ffff1b7224 */ /* 0x000fe200078e00ff */
[----:B------:R0:W5:Y:S02]  /*09e0*/  @!P0 LDG.E.EL R26, desc[UR6][R10.64] ;  /* 0x000000060a1a8981 */ /* 0x000164000c2e1900 */
[----:B0-----:R-:W-:Y:S01]  /*09f0*/  IMAD.WIDE R10, R28, 0x4, R8 ;  /* 0x000000041c0a7825 */ /* 0x001fe200078e0208 */
[----:B------:R-:W-:-:S04]  /*0a00*/  MOV R28, RZ ;  /* 0x000000ff001c7202 */ /* 0x000fc80000000f00 */
[----:B------:R0:W5:Y:S02]  /*0a10*/  @!P0 LDG.E.EL R27, desc[UR6][R10.64] ;  /* 0x000000060a1b8981 */ /* 0x000164000c2e1900 */
[----:B0-----:R-:W-:-:S05]  /*0a20*/  IMAD.WIDE R10, R29, 0x4, R8 ;  /* 0x000000041d0a7825 */ /* 0x001fca00078e0208 */
[----:B------:R0:W5:Y:S01]  /*0a30*/  @!P0 LDG.E.EL R28, desc[UR6][R10.64] ;  /* 0x000000060a1c8981 */ /* 0x000162000c2e1900 */
[----:B------:R-:W-:Y:S02]  /*0a40*/  IMAD.MOV.U32 R29, RZ, RZ, RZ ;  /* 0x000000ffff1d7224 */ /* 0x000fe400078e00ff */
[----:B0-----:R-:W-:Y:S01]  /*0a50*/  IMAD.WIDE R10, R43, 0x4, R8 ;  /* 0x000000042b0a7825 */ /* 0x001fe200078e0208 */
[----:B------:R-:W-:-:S03]  /*0a60*/  SHF.R.S32.HI R43, RZ, 0x19, R42 ;  /* 0x00000019ff2b7819 */ /* 0x000fc6000001142a */
[----:B------:R-:W-:Y:S01]  /*0a70*/  IMAD.WIDE R8, R30, 0x4, R8 ;  /* 0x000000041e087825 */ /* 0x000fe200078e0208 */
[----:B------:R-:W-:Y:S01]  /*0a80*/  SGXT R43, R43, 0x1 ;  /* 0x000000012b2b781a */ /* 0x000fe20000000200 */
[----:B------:R0:W5:Y:S02]  /*0a90*/  @!P0 LDG.E.EL R29, desc[UR6][R10.64] ;  /* 0x000000060a1d8981 */ /* 0x000164000c2e1900 */
[----:B------:R-:W-:Y:S01]  /*0aa0*/  IMAD.MOV.U32 R30, RZ, RZ, RZ ;  /* 0x000000ffff1e7224 */ /* 0x000fe200078e00ff */
[----:B------:R-:W-:-:S05]  /*0ab0*/  LEA.HI R43, R43, R38, RZ, 0x8 ;  /* 0x000000262b2b7211 */ /* 0x000fca00078f40ff */
[----:B------:R1:W5:Y:S01]  /*0ac0*/  @!P0 LDG.E.EL R30, desc[UR6][R8.64] ;  /* 0x00000006081e8981 */ /* 0x000362000c2e1900 */
[----:B0-----:R-:W0:Y:S01]  /*0ad0*/  LDC.64 R10, c[0x0][0x210] ;  /* 0x00008400ff0a7b82 */ /* 0x001e220000000a00 */
[C---:B------:R-:W-:Y:S02]  /*0ae0*/  LOP3.LUT R45, R43.reuse, 0xffffff00, RZ, 0xc0, !PT ;  /* 0xffffff002b2d7812 */ /* 0x040fe400078ec0ff */
[----:B------:R-:W-:-:S05]  /*0af0*/  SHF.L.U32 R43, R43, 0x4, RZ ;  /* 0x000000042b2b7819 */ /* 0x000fca00000006ff */
[----:B-1----:R-:W1:Y:S01]  /*0b00*/  LDC.64 R8, c[0x0][0x250] ;  /* 0x00009400ff087b82 */ /* 0x002e620000000a00 */
[----:B------:R-:W-:Y:S01]  /*0b10*/  IMAD.IADD R38, R38, 0x1, -R45 ;  /* 0x0000000126267824 */ /* 0x000fe200078e0a2d */
[----:B------:R-:W-:Y:S02]  /*0b20*/  LOP3.LUT R43, R43, 0xfffff000, RZ, 0xc0, !PT ;  /* 0xfffff0002b2b7812 */ /* 0x000fe400078ec0ff */
[----:B------:R-:W-:Y:S02]  /*0b30*/  LOP3.LUT R42, R41, R40, RZ, 0xfc, !PT ;  /* 0x00000028292a7212 */ /* 0x000fe400078efcff */
[----:B------:R-:W-:Y:S01]  /*0b40*/  IADD3 R43, R38, R43, RZ ;  /* 0x0000002b262b7210 */ /* 0x000fe20007ffe0ff */
[----:B----4-:R-:W-:Y:S01]  /*0b50*/  FADD R36, R36, -R33 ;  /* 0x8000002124247221 */ /* 0x010fe20000000000 */
[----:B------:R-:W-:Y:S01]  /*0b60*/  LOP3.LUT R41, R41, 0x8, R40, 0xfe, !PT ;  /* 0x0000000829297812 */ /* 0x000fe200078efe28 */
[----:B--2---:R-:W-:Y:S01]  /*0b70*/  FADD R37, R37, -R34 ;  /* 0x8000002225257221 */ /* 0x004fe20000000000 */
[C---:B------:R-:W-:Y:S01]  /*0b80*/  ISETP.GE.AND P1, PT, R42.reuse, 0x10, PT ;  /* 0x000000102a00780c */ /* 0x040fe20003f26270 */
[----:B------:R-:W-:Y:S01]  /*0b90*/  FADD R35, R35, -R32 ;  /* 0x8000002023237221 */ /* 0x000fe20000000000 */
[----:B------:R-:W-:Y:S01]  /*0ba0*/  LEA R40, R42, R43, 0x8 ;  /* 0x0000002b2a287211 */ /* 0x000fe200078e40ff */
[----:B------:R-:W-:Y:S01]  /*0bb0*/  FADD R42, R39, -R31 ;  /* 0x8000001f272a7221 */ /* 0x000fe20000000000 */
[C---:B------:R-:W-:Y:S01]  /*0bc0*/  ISETP.GE.AND P2, PT, R41.reuse, 0x10, PT ;  /* 0x000000102900780c */ /* 0x040fe20003f46270 */
[----:B---3--:R-:W-:Y:S01]  /*0bd0*/  FADD R16, R16, -R15 ;  /* 0x8000000f10107221 */ /* 0x008fe20000000000 */
[----:B------:R-:W-:-:S02]  /*0be0*/  IMAD R41, R41, 0x100, R43 ;  /* 0x0000010029297824 */ /* 0x000fc400078e022b */
[-C--:B------:R-:W-:Y:S01]  /*0bf0*/  FFMA R33, R36, R0.reuse, R33 ;  /* 0x0000000024217223 */ /* 0x080fe20000000021 */
[-C--:B------:R-:W-:Y:S01]  /*0c00*/  FFMA R34, R37, R0.reuse, R34 ;  /* 0x0000000025227223 */ /* 0x080fe20000000022 */
[----:B-----5:R-:W-:Y:S01]  /*0c10*/  FADD R36, R17, -R13 ;  /* 0x8000000d11247221 */ /* 0x020fe20000000000 */
[----:B------:R-:W-:Y:S01]  /*0c20*/  FADD R37, R18, -R14 ;  /* 0x8000000e12257221 */ /* 0x000fe20000000000 */
[----:B------:R-:W-:Y:S01]  /*0c30*/  FADD R19, R19, -R12 ;  /* 0x8000000c13137221 */ /* 0x000fe20000000000 */
[-C--:B------:R-:W-:Y:S01]  /*0c40*/  FFMA R31, R42, R0.reuse, R31 ;  /* 0x000000002a1f7223 */ /* 0x080fe2000000001f */
[-C--:B------:R-:W-:Y:S01]  /*0c50*/  FFMA R32, R35, R0.reuse, R32 ;  /* 0x0000000023207223 */ /* 0x080fe20000000020 */
[----:B------:R-:W-:Y:S01]  /*0c60*/  FFMA R35, R16, R0, R15 ;  /* 0x0000000010237223 */ /* 0x000fe2000000000f */
[----:B0-----:R-:W-:-:S04]  /*0c70*/  IMAD.WIDE R42, R40, 0x4, R10 ;  /* 0x00000004282a7825 */ /* 0x001fc800078e020a */
[-C--:B------:R-:W-:Y:S01]  /*0c80*/  FFMA R36, R36, R0.reuse, R13 ;  /* 0x0000000024247223 */ /* 0x080fe2000000000d */
[-C--:B------:R-:W-:Y:S01]  /*0c90*/  FFMA R37, R37, R0.reuse, R14 ;  /* 0x0000000025257223 */ /* 0x080fe2000000000e */
[----:B------:R-:W-:Y:S01]  /*0ca0*/  FFMA R39, R19, R0, R12 ;  /* 0x0000000013277223 */ /* 0x000fe2000000000c */
[----:B------:R-:W-:Y:S01]  /*0cb0*/  IMAD.WIDE R40, R41, 0x4, R10 ;  /* 0x0000000429287825 */ /* 0x000fe200078e020a */
[----:B------:R-:W-:Y:S02]  /*0cc0*/  CS2R R10, SRZ ;  /* 0x00000000000a7805 */ /* 0x000fe4000001ff00 */
[----:B------:R-:W-:Y:S01]  /*0cd0*/  CS2R R12, SRZ ;  /* 0x00000000000c7805 */ /* 0x000fe2000001ff00 */
[----:B-1----:R-:W-:Y:S01]  /*0ce0*/  IMAD.WIDE R16, R38, 0x4, R8 ;  /* 0x0000000426107825 */ /* 0x002fe200078e0208 */
[----:B------:R-:W-:Y:S02]  /*0cf0*/  CS2R R8, SRZ ;  /* 0x0000000000087805 */ /* 0x000fe4000001ff00 */
[----:B------:R-:W-:-:S03]  /*0d00*/  CS2R R14, SRZ ;  /* 0x00000000000e7805 */ /* 0x000fc6000001ff00 */
[----:B------:R-:W2:Y:S04]  /*0d10*/  LDG.E.EL.128 R16, desc[UR6][R16.64] ;  /* 0x0000000610107981 */ /* 0x000ea8000c2e1d00 */
[----:B------:R-:W2:Y:S04]  /*0d20*/  @!P1 LDG.E.EL.128 R8, desc[UR6][R42.64] ;  /* 0x000000062a089981 */ /* 0x000ea8000c2e1d00 */
[----:B------:R-:W3:Y:S01]  /*0d30*/  @!P2 LDG.E.EL.128 R12, desc[UR6][R40.64] ;  /* 0x00000006280ca981 */ /* 0x000ee2000c2e1d00 */
[----:B------:R-:W0:Y:S01]  /*0d40*/  S2UR UR5, SR_CgaCtaId ;  /* 0x00000000000579c3 */ /* 0x000e220000008800 */
[----:B------:R-:W-:-:S02]  /*0d50*/  UMOV UR4, 0x400 ;  /* 0x0000040000047882 */ /* 0x000fc40000000000 */
[----:B0-----:R-:W-:Y:S01]  /*0d60*/  UPRMT UR4, UR5, 0x654, UR4 ;  /* 0x0000065405047896 */ /* 0x001fe20008000004 */
[----:B------:R-:W-:-:S04]  /*0d70*/  FADD R23, R23, -R4 ;  /* 0x8000000417177221 */ /* 0x000fc80000000000 */
[----:B------:R-:W-:Y:S02]  /*0d80*/  FFMA R23, R23, R0, R4 ;  /* 0x0000000017177223 */ /* 0x000fe40000000004 */
[----:B------:R-:W0:Y:S01]  /*0d90*/  S2R R4, SR_TID.X ;  /* 0x0000000000047919 */ /* 0x000e220000002100 */
[----:B------:R-:W-:-:S04]  /*0da0*/  FADD R24, R24, -R5 ;  /* 0x8000000518187221 */ /* 0x000fc80000000000 */
[----:B------:R-:W-:Y:S01]  /*0db0*/  FFMA R24, R24, R0, R5 ;  /* 0x0000000018187223 */ /* 0x000fe20000000005 */
[----:B------:R-:W-:Y:S01]  /*0dc0*/  FADD R5, -R32, R23 ;  /* 0x0000001720057221 */ /* 0x000fe20000000100 */
        /* <DEDUP_REMOVED lines=8> */
[----:B--2---:R-:W-:Y:S01]  /*0e50*/  FADD R11, R19, R11 ;  /* 0x0000000b130b7221 */ /* 0x004fe20000000000 */
[C---:B------:R-:W-:Y:S01]  /*0e60*/  FADD R38, R17.reuse, R9 ;  /* 0x0000000911267221 */ /* 0x040fe20000000000 */
[----:B---3--:R-:W-:Y:S01]  /*0e70*/  FADD R13, R17, R13 ;  /* 0x0000000d110d7221 */ /* 0x008fe20000000000 */
[----:B------:R-:W-:Y:S01]  /*0e80*/  FADD R19, R19, R15 ;  /* 0x0000000f13137221 */ /* 0x000fe20000000000 */
[----:B0-----:R-:W-:Y:S02]  /*0e90*/  SHF.R.U32.HI R15, RZ, 0x4, R4 ;  /* 0x00000004ff0f7819 */ /* 0x001fe40000011604 */
[----:B------:R-:W-:Y:S02]  /*0ea0*/  SHF.L.U32 R17, R4, 0x6, RZ ;  /* 0x0000000604117819 */ /* 0x000fe400000006ff */
[----:B------:R-:W-:Y:S02]  /*0eb0*/  SGXT.U32 R15, R15, 0x3 ;  /* 0x000000030f0f781a */ /* 0x000fe40000000000 */
[----:B------:R-:W-:Y:S01]  /*0ec0*/  LOP3.LUT R17, R17, 0x3c0, RZ, 0xc0, !PT ;  /* 0x000003c011117812 */ /* 0x000fe200078ec0ff */
[C---:B------:R-:W-:Y:S01]  /*0ed0*/  FADD R8, R16.reuse, R8 ;  /* 0x0000000810087221 */ /* 0x040fe20000000000 */
[----:B------:R-:W-:-:S02]  /*0ee0*/  FADD R12, R16, R12 ;  /* 0x0000000c100c7221 */ /* 0x000fc40000000000 */
[C---:B------:R-:W-:Y:S02]  /*0ef0*/  LOP3.LUT R16, R17.reuse, R15, RZ, 0xfc, !PT ;  /* 0x0000000f11107212 */ /* 0x040fe400078efcff */
[C---:B------:R-:W-:Y:S01]  /*0f00*/  LOP3.LUT R45, R17.reuse, 0x10, RZ, 0xfc, !PT ;  /* 0x00000010112d7812 */ /* 0x040fe200078efcff */
[C---:B------:R-:W-:Y:S01]  /*0f10*/  FADD R10, R18.reuse, R10 ;  /* 0x0000000a120a7221 */ /* 0x040fe20000000000 */
[----:B------:R-:W-:Y:S01]  /*0f20*/  FADD R14, R18, R14 ;  /* 0x0000000e120e7221 */ /* 0x000fe20000000000 */
[-C--:B------:R-:W-:Y:S02]  /*0f30*/  LEA.HI R9, R17, R16.reuse, RZ, 0x1c ;  /* 0x0000001011097211 */ /* 0x080fe400078fe0ff */
[----:B------:R-:W-:Y:S02]  /*0f40*/  LEA.HI R18, R45, R16, RZ, 0x1c ;  /* 0x000000102d127211 */ /* 0x000fe400078fe0ff */
[C---:B------:R-:W-:Y:S02]  /*0f50*/  LOP3.LUT R45, R17.reuse, 0x20, RZ, 0xfc, !PT ;  /* 0x00000020112d7812 */ /* 0x040fe400078efcff */
[----:B------:R-:W-:-:S02]  /*0f60*/  LOP3.LUT R17, R17, 0x30, RZ, 0xfc, !PT ;  /* 0x0000003011117812 */ /* 0x000fc400078efcff */
[-C--:B------:R-:W-:Y:S02]  /*0f70*/  LEA.HI R45, R45, R16.reuse, RZ, 0x1c ;  /* 0x000000102d2d7211 */ /* 0x080fe400078fe0ff */
[----:B------:R-:W-:Y:S02]  /*0f80*/  LEA.HI R17, R17, R16, RZ, 0x1c ;  /* 0x0000001011117211 */ /* 0x000fe400078fe0ff */
[----:B------:R-:W-:Y:S02]  /*0f90*/  LEA R9, R9, UR4, 0x2 ;  /* 0x0000000409097c11 */ /* 0x000fe4000f8e10ff */
[----:B------:R-:W-:Y:S02]  /*0fa0*/  LEA R18, R18, UR4, 0x2 ;  /* 0x0000000412127c11 */ /* 0x000fe4000f8e10ff */
[----:B------:R-:W-:Y:S02]  /*0fb0*/  LEA R45, R45, UR4, 0x2 ;  /* 0x000000042d2d7c11 */ /* 0x000fe4000f8e10ff */
[----:B------:R-:W-:Y:S01]  /*0fc0*/  LEA R44, R17, UR4, 0x2 ;  /* 0x00000004112c7c11 */ /* 0x000fe2000f8e10ff */
[----:B------:R0:W-:Y:S04]  /*0fd0*/  STS [R9], R8 ;  /* 0x0000000809007388 */ /* 0x0001e80000000800 */
[----:B------:R1:W-:Y:S04]  /*0fe0*/  STS [R18+0x40], R38 ;  /* 0x0000402612007388 */ /* 0x0003e80000000800 */
[----:B------:R-:W-:Y:S04]  /*0ff0*/  STS [R45+0x80], R10 ;  /* 0x0000800a2d007388 */ /* 0x000fe80000000800 */
[----:B------:R-:W-:Y:S04]  /*1000*/  STS [R44+0xc0], R11 ;  /* 0x0000c00b2c007388 */ /* 0x000fe80000000800 */
[----:B------:R-:W-:Y:S04]  /*1010*/  STS [R9+0x20], R12 ;  /* 0x0000200c09007388 */ /* 0x000fe80000000800 */
[----:B------:R-:W-:Y:S04]  /*1020*/  STS [R18+0x60], R13 ;  /* 0x0000600d12007388 */ /* 0x000fe80000000800 */
[----:B------:R-:W-:Y:S04]  /*1030*/  STS [R45+0xa0], R14 ;  /* 0x0000a00e2d007388 */ /* 0x000fe80000000800 */
[----:B------:R2:W-:Y:S01]  /*1040*/  STS [R44+0xe0], R19 ;  /* 0x0000e0132c007388 */ /* 0x0005e20000000800 */
[----:B------:R-:W-:-:S04]  /*1050*/  LOP3.LUT R16, R4, 0x7f, RZ, 0xc0, !PT ;  /* 0x0000007f04107812 */ /* 0x000fc800078ec0ff */
[C---:B------:R-:W-:Y:S02]  /*1060*/  LOP3.LUT R17, R16.reuse, 0x80, RZ, 0xfc, !PT ;  /* 0x0000008010117812 */ /* 0x040fe400078efcff */
[C---:B0-----:R-:W-:Y:S02]  /*1070*/  LOP3.LUT R8, R16.reuse, 0x100, RZ, 0xfc, !PT ;  /* 0x0000010010087812 */ /* 0x041fe400078efcff */
[C---:B-1----:R-:W-:Y:S02]  /*1080*/  LOP3.LUT R38, R16.reuse, 0x180, RZ, 0xfc, !PT ;  /* 0x0000018010267812 */ /* 0x042fe400078efcff */
[C---:B--2---:R-:W-:Y:S02]  /*1090*/  LOP3.LUT R19, R16.reuse, 0x200, RZ, 0xfc, !PT ;  /* 0x0000020010137812 */ /* 0x044fe400078efcff */
[C---:B------:R-:W-:Y:S02]  /*10a0*/  LOP3.LUT R13, R16.reuse, 0x280, RZ, 0xfc, !PT ;  /* 0x00000280100d7812 */ /* 0x040fe400078efcff */
[----:B------:R-:W-:-:S02]  /*10b0*/  LOP3.LUT R11, R16, 0x300, RZ, 0xfc, !PT ;  /* 0x00000300100b7812 */ /* 0x000fc400078efcff */
[----:B------:R-:W-:Y:S01]  /*10c0*/  LOP3.LUT R45, R16, 0x380, RZ, 0xfc, !PT ;  /* 0x00000380102d7812 */ /* 0x000fe200078efcff */
[----:B------:R-:W-:Y:S01]  /*10d0*/  IMAD.IADD R15, R15, 0x1, R16 ;  /* 0x000000010f0f7824 */ /* 0x000fe200078e0210 */
[-C--:B------:R-:W-:Y:S02]  /*10e0*/  LEA.HI R10, R17, R16.reuse, RZ, 0x1c ;  /* 0x00000010110a7211 */ /* 0x080fe400078fe0ff */
[-C--:B------:R-:W-:Y:S02]  /*10f0*/  LEA.HI R17, R8, R16.reuse, RZ, 0x1c ;  /* 0x0000001008117211 */ /* 0x080fe400078fe0ff */
[-C--:B------:R-:W-:Y:S02]  /*1100*/  LEA.HI R18, R38, R16.reuse, RZ, 0x1c ;  /* 0x0000001026127211 */ /* 0x080fe400078fe0ff */
[-C--:B------:R-:W-:Y:S02]  /*1110*/  LEA.HI R19, R19, R16.reuse, RZ, 0x1c ;  /* 0x0000001013137211 */ /* 0x080fe400078fe0ff */
[----:B------:R-:W-:-:S02]  /*1120*/  LEA.HI R8, R13, R16, RZ, 0x1c ;  /* 0x000000100d087211 */ /* 0x000fc400078fe0ff */
[-C--:B------:R-:W-:Y:S02]  /*1130*/  LEA.HI R11, R11, R16.reuse, RZ, 0x1c ;  /* 0x000000100b0b7211 */ /* 0x080fe400078fe0ff */
[----:B------:R-:W-:Y:S02]  /*1140*/  LEA.HI R12, R45, R16, RZ, 0x1c ;  /* 0x000000102d0c7211 */ /* 0x000fe400078fe0ff */
[----:B------:R-:W-:Y:S01]  /*1150*/  LEA R13, R15, UR4, 0x2 ;  /* 0x000000040f0d7c11 */ /* 0x000fe2000f8e10ff */
[----:B------:R-:W-:Y:S01]  /*1160*/  BAR.SYNC.DEFER_BLOCKING 0x0 ;  /* 0x0000000000007b1d */ /* 0x000fe20000010000 */
[----:B------:R-:W-:Y:S02]  /*1170*/  LEA R14, R10, UR4, 0x2 ;  /* 0x000000040a0e7c11 */ /* 0x000fe4000f8e10ff */
[----:B------:R-:W-:Y:S02]  /*1180*/  LEA R15, R17, UR4, 0x2 ;  /* 0x00000004110f7c11 */ /* 0x000fe4000f8e10ff */
[----:B------:R-:W-:-:S02]  /*1190*/  LEA R16, R18, UR4, 0x2 ;  /* 0x0000000412107c11 */ /* 0x000fc4000f8e10ff */
[----:B------:R-:W-:Y:S02]  /*11a0*/  LEA R10, R19, UR4, 0x2 ;  /* 0x00000004130a7c11 */ /* 0x000fe4000f8e10ff */
[----:B------:R-:W-:Y:S02]  /*11b0*/  LEA R8, R8, UR4, 0x2 ;  /* 0x0000000408087c11 */ /* 0x000fe4000f8e10ff */
[----:B------:R-:W-:Y:S02]  /*11c0*/  LEA R11, R11, UR4, 0x2 ;  /* 0x000000040b0b7c11 */ /* 0x000fe4000f8e10ff */
[----:B------:R-:W-:Y:S01]  /*11d0*/  LEA R12, R12, UR4, 0x2 ;  /* 0x000000040c0c7c11 */ /* 0x000fe2000f8e10ff */
[----:B------:R-:W0:Y:S04]  /*11e0*/  LDS R13, [R13] ;  /* 0x000000000d0d7984 */ /* 0x000e280000000800 */
[----:B------:R-:W1:Y:S04]  /*11f0*/  LDS R14, [R14+0x200] ;  /* 0x000200000e0e7984 */ /* 0x000e680000000800 */
[----:B------:R-:W2:Y:S04]  /*1200*/  LDS R15, [R15+0x400] ;  /* 0x000400000f0f7984 */ /* 0x000ea80000000800 */
[----:B------:R-:W3:Y:S04]  /*1210*/  LDS R16, [R16+0x600] ;  /* 0x0006000010107984 */ /* 0x000ee80000000800 */
[----:B------:R-:W4:Y:S04]  /*1220*/  LDS R10, [R10+0x800] ;  /* 0x000800000a0a7984 */ /* 0x000f280000000800 */
[----:B------:R-:W5:Y:S04]  /*1230*/  LDS R8, [R8+0xa00] ;  /* 0x000a000008087984 */ /* 0x000f680000000800 */
[----:B------:R-:W5:Y:S04]  /*1240*/  LDS R11, [R11+0xc00] ;  /* 0x000c00000b0b7984 */ /* 0x000f680000000800 */
[----:B------:R-:W5:Y:S01]  /*1250*/  LDS R12, [R12+0xe00] ;  /* 0x000e00000c0c7984 */ /* 0x000f620000000800 */
[----:B------:R-:W-:Y:S01]  /*1260*/  FADD R18, R29, -R3 ;  /* 0x800000031d127221 */ /* 0x000fe20000000000 */
[----:B------:R-:W-:Y:S01]  /*1270*/  FADD R28, R28, -R21 ;  /* 0x800000151c1c7221 */ /* 0x000fe20000000000 */
[----:B------:R-:W-:-:S02]  /*1280*/  FADD R17, R30, -R22 ;  /* 0x800000161e117221 */ /* 0x000fc40000000000 */
[-C--:B------:R-:W-:Y:S01]  /*1290*/  FFMA R18, R18, R0.reuse, R3 ;  /* 0x0000000012127223 */ /* 0x080fe20000000003 */
[-C--:B------:R-:W-:Y:S01]  /*12a0*/  FFMA R28, R28, R0.reuse, R21 ;  /* 0x000000001c1c7223 */ /* 0x080fe20000000015 */
[----:B------:R-:W-:Y:S01]  /*12b0*/  FFMA R0, R17, R0, R22 ;  /* 0x0000000011007223 */ /* 0x000fe20000000016 */
[----:B------:R-:W-:Y:S01]  /*12c0*/  FADD R26, -R35, R26 ;  /* 0x0000001a231a7221 */ /* 0x000fe20000000100 */
[----:B------:R-:W-:Y:S01]  /*12d0*/  FADD R18, -R31, R18 ;  /* 0x000000121f127221 */ /* 0x000fe20000000100 */
[----:B------:R-:W-:Y:S01]  /*12e0*/  FADD R27, -R36, R27 ;  /* 0x0000001b241b7221 */ /* 0x000fe20000000100 */
[----:B------:R-:W-:Y:S01]  /*12f0*/  FADD R28, -R37, R28 ;  /* 0x0000001c251c7221 */ /* 0x000fe20000000100 */
[----:B------:R-:W-:Y:S01]  /*1300*/  FADD R0, -R39, R0 ;  /* 0x0000000027007221 */ /* 0x000fe20000000100 */
[-C--:B------:R-:W-:Y:S01]  /*1310*/  FFMA R5, R5, R2.reuse, R32 ;  /* 0x0000000205057223 */ /* 0x080fe20000000020 */
[-C--:B------:R-:W-:Y:S01]  /*1320*/  FFMA R6, R6, R2.reuse, R33 ;  /* 0x0000000206067223 */ /* 0x080fe20000000021 */
[-C--:B------:R-:W-:Y:S01]  /*1330*/  FFMA R7, R7, R2.reuse, R34 ;  /* 0x0000000207077223 */ /* 0x080fe20000000022 */
[-C--:B------:R-:W-:Y:S01]  /*1340*/  FFMA R35, R26, R2.reuse, R35 ;  /* 0x000000021a237223 */ /* 0x080fe20000000023 */
[-C--:B------:R-:W-:Y:S01]  /*1350*/  FFMA R18, R18, R2.reuse, R31 ;  /* 0x0000000212127223 */ /* 0x080fe2000000001f */
[-C--:B------:R-:W-:Y:S01]  /*1360*/  FFMA R27, R27, R2.reuse, R36 ;  /* 0x000000021b1b7223 */ /* 0x080fe20000000024 */
[-C--:B------:R-:W-:Y:S01]  /*1370*/  FFMA R28, R28, R2.reuse, R37 ;  /* 0x000000021c1c7223 */ /* 0x080fe20000000025 */
[----:B------:R-:W-:Y:S01]  /*1380*/  FFMA R39, R0, R2, R39 ;  /* 0x0000000200277223 */ /* 0x000fe20000000027 */
[----:B0-----:R-:W-:Y:S01]  /*1390*/  FADD R18, R18, R13 ;  /* 0x0000000d12127221 */ /* 0x001fe20000000000 */
[----:B------:R-:W-:Y:S01]  /*13a0*/  BAR.SYNC.DEFER_BLOCKING 0x0 ;  /* 0x0000000000007b1d */ /* 0x000fe20000010000 */
[----:B-1----:R-:W-:Y:S01]  /*13b0*/  FADD R14, R5, R14 ;  /* 0x0000000e050e7221 */ /* 0x002fe20000000000 */
[----:B--2---:R-:W-:Y:S01]  /*13c0*/  FADD R6, R6, R15 ;  /* 0x0000000f06067221 */ /* 0x004fe20000000000 */
[----:B---3--:R-:W-:Y:S01]  /*13d0*/  FADD R16, R7, R16 ;  /* 0x0000001007107221 */ /* 0x008fe20000000000 */
[----:B----4-:R-:W-:Y:S01]  /*13e0*/  FADD R10, R35, R10 ;  /* 0x0000000a230a7221 */ /* 0x010fe20000000000 */
[----:B-----5:R-:W-:Y:S01]  /*13f0*/  FADD R8, R27, R8 ;  /* 0x000000081b087221 */ /* 0x020fe20000000000 */
[----:B------:R-:W-:Y:S01]  /*1400*/  FADD R28, R28, R11 ;  /* 0x0000000b1c1c7221 */ /* 0x000fe20000000000 */
[----:B------:R-:W-:Y:S01]  /*1410*/  FADD R12, R39, R12 ;  /* 0x0000000c270c7221 */ /* 0x000fe20000000000 */
[----:B------:R-:W-:Y:S01]  /*1420*/  SHF.L.U32 R0, R4, 0x2, RZ ;  /* 0x0000000204007819 */ /* 0x000fe200000006ff */
[----:B------:R-:W-:Y:S04]  /*1430*/  STS [R9], R18 ;  /* 0x0000001209007388 */ /* 0x000fe80000000800 */
[----:B------:R-:W-:Y:S04]  /*1440*/  STS [R9+0x20], R14 ;  /* 0x0000200e09007388 */ /* 0x000fe80000000800 */
[----:B------:R-:W-:Y:S04]  /*1450*/  STS [R9+0x40], R6 ;  /* 0x0000400609007388 */ /* 0x000fe80000000800 */
[----:B------:R-:W-:Y:S04]  /*1460*/  STS [R9+0x60], R16 ;  /* 0x0000601009007388 */ /* 0x000fe80000000800 */
[----:B------:R-:W-:Y:S04]  /*1470*/  STS [R9+0x80], R10 ;  /* 0x0000800a09007388 */ /* 0x000fe80000000800 */
[----:B------:R-:W-:Y:S04]  /*1480*/  STS [R9+0xa0], R8 ;  /* 0x0000a00809007388 */ /* 0x000fe80000000800 */
[----:B------:R-:W-:Y:S04]  /*1490*/  STS [R9+0xc0], R28 ;  /* 0x0000c01c09007388 */ /* 0x000fe80000000800 */
[----:B------:R-:W-:Y:S01]  /*14a0*/  STS [R9+0xe0], R12 ;  /* 0x0000e00c09007388 */ /* 0x000fe20000000800 */
[----:B------:R-:W-:-:S02]  /*14b0*/  SHF.R.U32.HI R4, RZ, 0x2, R4 ;  /* 0x00000002ff047819 */ /* 0x000fc40000011604 */
[----:B------:R-:W-:Y:S02]  /*14c0*/  LOP3.LUT R0, R0, 0x1fc, RZ, 0xc0, !PT ;  /* 0x000001fc00007812 */ /* 0x000fe400078ec0ff */
[----:B------:R-:W-:-:S05]  /*14d0*/  LOP3.LUT R3, R4, 0x1c, RZ, 0xc0, !PT ;  /* 0x0000001c04037812 */ /* 0x000fca00078ec0ff */
[----:B------:R-:W-:-:S05]  /*14e0*/  IMAD.IADD R3, R0, 0x1, R3 ;  /* 0x0000000100037824 */ /* 0x000fca00078e0203 */
[----:B------:R-:W-:Y:S01]  /*14f0*/  LEA R3, R3, UR4, 0x2 ;  /* 0x0000000403037c11 */ /* 0x000fe2000f8e10ff */
[----:B------:R-:W-:Y:S06]  /*1500*/  BAR.SYNC.DEFER_BLOCKING 0x0 ;  /* 0x0000000000007b1d */ /* 0x000fec0000010000 */
[----:B------:R-:W0:Y:S01]  /*1510*/  LDS.128 R20, [R3] ;  /* 0x0000000003147984 */ /* 0x000e220000000c00 */
[----:B------:R-:W-:-:S04]  /*1520*/  LOP3.LUT R2, R0, 0x200, RZ, 0xfc, !PT ;  /* 0x0000020000027812 */ /* 0x000fc800078efcff */
[----:B------:R-:W-:-:S04]  /*1530*/  SHF.R.U32.HI R2, RZ, 0x4, R2 ;  /* 0x00000004ff027819 */ /* 0x000fc80000011602 */
[----:B------:R-:W-:-:S04]  /*1540*/  LOP3.LUT R5, R2, 0x3c, RZ, 0xc0, !PT ;  /* 0x0000003c02057812 */ /* 0x000fc800078ec0ff */
[----:B------:R-:W-:-:S04]  /*1550*/  IADD3 R5, R0, R5, RZ ;  /* 0x0000000500057210 */ /* 0x000fc80007ffe0ff */
[----:B------:R-:W-:Y:S01]  /*1560*/  LEA R5, R5, UR4, 0x2 ;  /* 0x0000000405057c11 */ /* 0x000fe2000f8e10ff */
[----:B0-----:R0:W-:Y:S02]  /*1570*/  @!P1 STG.E.128 desc[UR6][R42.64], R20 ;  /* 0x000000142a009986 */ /* 0x0011e4000c101d06 */
[----:B0-----:R-:W-:Y:S05]  /*1580*/  @P2 EXIT ;  /* 0x000000000000294d */ /* 0x001fea0003800000 */
[----:B------:R-:W0:Y:S04]  /*1590*/  LDS.128 R4, [R5+0x800] ;  /* 0x0008000005047984 */ /* 0x000e280000000c00 */
[----:B0-----:R-:W-:Y:S01]  /*15a0*/  STG.E.128 desc[UR6][R40.64], R4 ;  /* 0x0000000428007986 */ /* 0x001fe2000c101d06 */
[----:B------:R-:W-:Y:S05]  /*15b0*/  EXIT ;  /* 0x000000000000794d */ /* 0x000fea0003800000 */
.L_x_0:
[----:B------:R-:W-:-:S00]  /*15c0*/  BRA `(.L_x_0) ;  /* 0xfffffffc00fc7947 */ /* 0x000fc0000383ffff */
[----:B------:R-:W-:-:S00]  /*15d0*/  NOP ;  /* 0x0000000000007918 */ /* 0x000fc00000000000 */
        /* <DEDUP_REMOVED lines=10> */
.L_x_1:


//--------------------- .nv.shared.triton_poi_fused__unsafe_index_add_convolution_mul_sub_24 --------------------------
	.section	.nv.shared.triton_poi_fused__unsafe_index_add_convolution_mul_sub_24,"aw",@nobits
	.sectionflags	@""
	.align	16
	.zero		1024


//--------------------- .nv.constant0.triton_poi_fused__unsafe_index_add_convolution_mul_sub_24 --------------------------
	.section	.nv.constant0.triton_poi_fused__unsafe_index_add_convolution_mul_sub_24,"a",@progbits
	.sectionflags	@""
	.align	4
.nv.constant0.triton_poi_fused__unsafe_index_add_convolution_mul_sub_24:
	.zero		608
